//
// Generated by NVIDIA NVVM Compiler
//
// Compiler Build ID: CL-36424714
// Cuda compilation tools, release 13.0, V13.0.88
// Based on NVVM 20.0.0
//

.version 9.0
.target sm_100
.address_size 64

	// .globl	_Z26rgbToGrayscaleKernel_16bitI13__nv_bfloat16EvPT_S2_m

.visible .entry _Z26rgbToGrayscaleKernel_16bitI13__nv_bfloat16EvPT_S2_m(
	.param .u64 .ptr .align 1 _Z26rgbToGrayscaleKernel_16bitI13__nv_bfloat16EvPT_S2_m_param_0,
	.param .u64 .ptr .align 1 _Z26rgbToGrayscaleKernel_16bitI13__nv_bfloat16EvPT_S2_m_param_1,
	.param .u64 _Z26rgbToGrayscaleKernel_16bitI13__nv_bfloat16EvPT_S2_m_param_2
)
{
	.reg .pred 	%p<9>;
	.reg .b16 	%rs<250>;
	.reg .b32 	%r<31>;
	.reg .b32 	%f<22>;
	.reg .b64 	%rd<22>;
	.reg .b64 	%fd<4>;

	ld.param.u64 	%rd6, [_Z26rgbToGrayscaleKernel_16bitI13__nv_bfloat16EvPT_S2_m_param_0];
	ld.param.u64 	%rd7, [_Z26rgbToGrayscaleKernel_16bitI13__nv_bfloat16EvPT_S2_m_param_1];
	ld.param.u64 	%rd5, [_Z26rgbToGrayscaleKernel_16bitI13__nv_bfloat16EvPT_S2_m_param_2];
	cvta.to.global.u64 	%rd1, %rd7;
	cvta.to.global.u64 	%rd2, %rd6;
	mov.u32 	%r3, %ctaid.x;
	mov.u32 	%r4, %ntid.x;
	mov.u32 	%r5, %tid.x;
	mad.lo.s32 	%r1, %r3, %r4, %r5;
	shl.b32 	%r2, %r1, 3;
	or.b32  	%r6, %r2, 7;
	cvt.s64.s32 	%rd8, %r6;
	setp.gt.u64 	%p1, %rd5, %rd8;
	@%p1 bra 	$L__BB0_16;
	mul.lo.s32 	%r7, %r1, 24;
	mul.wide.s32 	%rd9, %r7, 2;
	add.s64 	%rd3, %rd2, %rd9;
	cvt.s64.s32 	%rd10, %r2;
	setp.gt.u64 	%p2, %rd5, %rd10;
	mul.wide.s32 	%rd11, %r2, 2;
	add.s64 	%rd4, %rd1, %rd11;
	@%p2 bra 	$L__BB0_2;
	bra.uni 	$L__BB0_3;
$L__BB0_2:
	ld.global.nc.u16 	%rs4, [%rd3];
	ld.global.nc.u16 	%rs8, [%rd3+2];
	ld.global.nc.u16 	%rs15, [%rd3+4];
	mov.f32 	%f1, 0f3E991687;
	// begin inline asm
	{  cvt.rn.bf16.f32 %rs1, %f1;}

	// end inline asm
	// begin inline asm
	{ mul.bf16 %rs2,%rs1,%rs4; }

	// end inline asm
	mov.f32 	%f2, 0f3F1645A2;
	// begin inline asm
	{  cvt.rn.bf16.f32 %rs5, %f2;}

	// end inline asm
	// begin inline asm
	{ mul.bf16 %rs6,%rs5,%rs8; }

	// end inline asm
	// begin inline asm
	{ add.bf16 %rs9,%rs2,%rs6; }

	// end inline asm
	mov.f32 	%f3, 0f3DE978D5;
	// begin inline asm
	{  cvt.rn.bf16.f32 %rs12, %f3;}

	// end inline asm
	// begin inline asm
	{ mul.bf16 %rs13,%rs12,%rs15; }

	// end inline asm
	// begin inline asm
	{ add.bf16 %rs16,%rs9,%rs13; }

	// end inline asm
	st.global.u16 	[%rd4], %rs16;
$L__BB0_3:
	add.s32 	%r8, %r2, 1;
	cvt.s64.s32 	%rd12, %r8;
	setp.le.u64 	%p3, %rd5, %rd12;
	@%p3 bra 	$L__BB0_5;
	ld.global.nc.u16 	%rs22, [%rd3];
	ld.global.nc.u16 	%rs26, [%rd3+8];
	ld.global.nc.u16 	%rs33, [%rd3+10];
	mov.f32 	%f4, 0f3E991687;
	// begin inline asm
	{  cvt.rn.bf16.f32 %rs19, %f4;}

	// end inline asm
	// begin inline asm
	{ mul.bf16 %rs20,%rs19,%rs22; }

	// end inline asm
	mov.f32 	%f5, 0f3F1645A2;
	// begin inline asm
	{  cvt.rn.bf16.f32 %rs23, %f5;}

	// end inline asm
	// begin inline asm
	{ mul.bf16 %rs24,%rs23,%rs26; }

	// end inline asm
	// begin inline asm
	{ add.bf16 %rs27,%rs20,%rs24; }

	// end inline asm
	mov.f32 	%f6, 0f3DE978D5;
	// begin inline asm
	{  cvt.rn.bf16.f32 %rs30, %f6;}

	// end inline asm
	// begin inline asm
	{ mul.bf16 %rs31,%rs30,%rs33; }

	// end inline asm
	// begin inline asm
	{ add.bf16 %rs34,%rs27,%rs31; }

	// end inline asm
	st.global.u16 	[%rd4+2], %rs34;
$L__BB0_5:
	add.s32 	%r9, %r2, 2;
	cvt.s64.s32 	%rd13, %r9;
	setp.le.u64 	%p4, %rd5, %rd13;
	@%p4 bra 	$L__BB0_7;
	ld.global.nc.u16 	%rs40, [%rd3];
	ld.global.nc.u16 	%rs44, [%rd3+14];
	ld.global.nc.u16 	%rs51, [%rd3+16];
	mov.f32 	%f7, 0f3E991687;
	// begin inline asm
	{  cvt.rn.bf16.f32 %rs37, %f7;}

	// end inline asm
	// begin inline asm
	{ mul.bf16 %rs38,%rs37,%rs40; }

	// end inline asm
	mov.f32 	%f8, 0f3F1645A2;
	// begin inline asm
	{  cvt.rn.bf16.f32 %rs41, %f8;}

	// end inline asm
	// begin inline asm
	{ mul.bf16 %rs42,%rs41,%rs44; }

	// end inline asm
	// begin inline asm
	{ add.bf16 %rs45,%rs38,%rs42; }

	// end inline asm
	mov.f32 	%f9, 0f3DE978D5;
	// begin inline asm
	{  cvt.rn.bf16.f32 %rs48, %f9;}

	// end inline asm
	// begin inline asm
	{ mul.bf16 %rs49,%rs48,%rs51; }

	// end inline asm
	// begin inline asm
	{ add.bf16 %rs52,%rs45,%rs49; }

	// end inline asm
	st.global.u16 	[%rd4+4], %rs52;
$L__BB0_7:
	add.s32 	%r10, %r2, 3;
	cvt.s64.s32 	%rd14, %r10;
	setp.le.u64 	%p5, %rd5, %rd14;
	@%p5 bra 	$L__BB0_9;
	ld.global.nc.u16 	%rs58, [%rd3];
	ld.global.nc.u16 	%rs62, [%rd3+20];
	ld.global.nc.u16 	%rs69, [%rd3+22];
	mov.f32 	%f10, 0f3E991687;
	// begin inline asm
	{  cvt.rn.bf16.f32 %rs55, %f10;}

	// end inline asm
	// begin inline asm
	{ mul.bf16 %rs56,%rs55,%rs58; }

	// end inline asm
	mov.f32 	%f11, 0f3F1645A2;
	// begin inline asm
	{  cvt.rn.bf16.f32 %rs59, %f11;}

	// end inline asm
	// begin inline asm
	{ mul.bf16 %rs60,%rs59,%rs62; }

	// end inline asm
	// begin inline asm
	{ add.bf16 %rs63,%rs56,%rs60; }

	// end inline asm
	mov.f32 	%f12, 0f3DE978D5;
	// begin inline asm
	{  cvt.rn.bf16.f32 %rs66, %f12;}

	// end inline asm
	// begin inline asm
	{ mul.bf16 %rs67,%rs66,%rs69; }

	// end inline asm
	// begin inline asm
	{ add.bf16 %rs70,%rs63,%rs67; }

	// end inline asm
	st.global.u16 	[%rd4+6], %rs70;
$L__BB0_9:
	add.s32 	%r11, %r2, 4;
	cvt.s64.s32 	%rd15, %r11;
	setp.le.u64 	%p6, %rd5, %rd15;
	@%p6 bra 	$L__BB0_11;
	ld.global.nc.u16 	%rs76, [%rd3];
	ld.global.nc.u16 	%rs80, [%rd3+26];
	ld.global.nc.u16 	%rs87, [%rd3+28];
	mov.f32 	%f13, 0f3E991687;
	// begin inline asm
	{  cvt.rn.bf16.f32 %rs73, %f13;}

	// end inline asm
	// begin inline asm
	{ mul.bf16 %rs74,%rs73,%rs76; }

	// end inline asm
	mov.f32 	%f14, 0f3F1645A2;
	// begin inline asm
	{  cvt.rn.bf16.f32 %rs77, %f14;}

	// end inline asm
	// begin inline asm
	{ mul.bf16 %rs78,%rs77,%rs80; }

	// end inline asm
	// begin inline asm
	{ add.bf16 %rs81,%rs74,%rs78; }

	// end inline asm
	mov.f32 	%f15, 0f3DE978D5;
	// begin inline asm
	{  cvt.rn.bf16.f32 %rs84, %f15;}

	// end inline asm
	// begin inline asm
	{ mul.bf16 %rs85,%rs84,%rs87; }

	// end inline asm
	// begin inline asm
	{ add.bf16 %rs88,%rs81,%rs85; }

	// end inline asm
	st.global.u16 	[%rd4+8], %rs88;
$L__BB0_11:
	add.s32 	%r12, %r2, 5;
	cvt.s64.s32 	%rd16, %r12;
	setp.le.u64 	%p7, %rd5, %rd16;
	@%p7 bra 	$L__BB0_13;
	ld.global.nc.u16 	%rs94, [%rd3];
	ld.global.nc.u16 	%rs98, [%rd3+32];
	ld.global.nc.u16 	%rs105, [%rd3+34];
	mov.f32 	%f16, 0f3E991687;
	// begin inline asm
	{  cvt.rn.bf16.f32 %rs91, %f16;}

	// end inline asm
	// begin inline asm
	{ mul.bf16 %rs92,%rs91,%rs94; }

	// end inline asm
	mov.f32 	%f17, 0f3F1645A2;
	// begin inline asm
	{  cvt.rn.bf16.f32 %rs95, %f17;}

	// end inline asm
	// begin inline asm
	{ mul.bf16 %rs96,%rs95,%rs98; }

	// end inline asm
	// begin inline asm
	{ add.bf16 %rs99,%rs92,%rs96; }

	// end inline asm
	mov.f32 	%f18, 0f3DE978D5;
	// begin inline asm
	{  cvt.rn.bf16.f32 %rs102, %f18;}

	// end inline asm
	// begin inline asm
	{ mul.bf16 %rs103,%rs102,%rs105; }

	// end inline asm
	// begin inline asm
	{ add.bf16 %rs106,%rs99,%rs103; }

	// end inline asm
	st.global.u16 	[%rd4+10], %rs106;
$L__BB0_13:
	add.s32 	%r13, %r2, 6;
	cvt.s64.s32 	%rd17, %r13;
	setp.le.u64 	%p8, %rd5, %rd17;
	@%p8 bra 	$L__BB0_15;
	ld.global.nc.u16 	%rs112, [%rd3];
	ld.global.nc.u16 	%rs116, [%rd3+38];
	ld.global.nc.u16 	%rs123, [%rd3+40];
	mov.f32 	%f19, 0f3E991687;
	// begin inline asm
	{  cvt.rn.bf16.f32 %rs109, %f19;}

	// end inline asm
	// begin inline asm
	{ mul.bf16 %rs110,%rs109,%rs112; }

	// end inline asm
	mov.f32 	%f20, 0f3F1645A2;
	// begin inline asm
	{  cvt.rn.bf16.f32 %rs113, %f20;}

	// end inline asm
	// begin inline asm
	{ mul.bf16 %rs114,%rs113,%rs116; }

	// end inline asm
	// begin inline asm
	{ add.bf16 %rs117,%rs110,%rs114; }

	// end inline asm
	mov.f32 	%f21, 0f3DE978D5;
	// begin inline asm
	{  cvt.rn.bf16.f32 %rs120, %f21;}

	// end inline asm
	// begin inline asm
	{ mul.bf16 %rs121,%rs120,%rs123; }

	// end inline asm
	// begin inline asm
	{ add.bf16 %rs124,%rs117,%rs121; }

	// end inline asm
	st.global.u16 	[%rd4+12], %rs124;
$L__BB0_15:
	ret;
$L__BB0_16:
	mul.lo.s32 	%r14, %r1, 3;
	mul.wide.s32 	%rd18, %r14, 16;
	add.s64 	%rd19, %rd2, %rd18;
	ld.global.nc.v4.u32 	{%r15, %r16, %r17, %r18}, [%rd19];
	ld.global.nc.v4.u32 	{%r19, %r20, %r21, %r22}, [%rd19+16];
	ld.global.nc.v4.u32 	{%r23, %r24, %r25, %r26}, [%rd19+32];
	mov.f64 	%fd1, 0d3FD322D0E5604189;
	// begin inline asm
	{  cvt.rn.bf16.f64 %rs127, %fd1;}

	// end inline asm
	mov.b32 	{%rs130, %rs134}, %r15;
	// begin inline asm
	{ mul.bf16 %rs128,%rs127,%rs130; }

	// end inline asm
	mov.f64 	%fd2, 0d3FE2C8B439581062;
	// begin inline asm
	{  cvt.rn.bf16.f64 %rs131, %fd2;}

	// end inline asm
	// begin inline asm
	{ mul.bf16 %rs132,%rs131,%rs134; }

	// end inline asm
	// begin inline asm
	{ add.bf16 %rs135,%rs128,%rs132; }

	// end inline asm
	mov.f64 	%fd3, 0d3FBD2F1A9FBE76C9;
	// begin inline asm
	{  cvt.rn.bf16.f64 %rs138, %fd3;}

	// end inline asm
	mov.b32 	{%rs141, %rs147}, %r16;
	// begin inline asm
	{ mul.bf16 %rs139,%rs138,%rs141; }

	// end inline asm
	// begin inline asm
	{ add.bf16 %rs142,%rs135,%rs139; }

	// end inline asm
	// begin inline asm
	{ mul.bf16 %rs145,%rs127,%rs147; }

	// end inline asm
	mov.b32 	{%rs150, %rs156}, %r17;
	// begin inline asm
	{ mul.bf16 %rs148,%rs131,%rs150; }

	// end inline asm
	// begin inline asm
	{ add.bf16 %rs151,%rs145,%rs148; }

	// end inline asm
	// begin inline asm
	{ mul.bf16 %rs154,%rs138,%rs156; }

	// end inline asm
	// begin inline asm
	{ add.bf16 %rs157,%rs151,%rs154; }

	// end inline asm
	mov.b32 	{%rs162, %rs165}, %r18;
	// begin inline asm
	{ mul.bf16 %rs160,%rs127,%rs162; }

	// end inline asm
	// begin inline asm
	{ mul.bf16 %rs163,%rs131,%rs165; }

	// end inline asm
	// begin inline asm
	{ add.bf16 %rs166,%rs160,%rs163; }

	// end inline asm
	mov.b32 	{%rs171, %rs177}, %r19;
	// begin inline asm
	{ mul.bf16 %rs169,%rs138,%rs171; }

	// end inline asm
	// begin inline asm
	{ add.bf16 %rs172,%rs166,%rs169; }

	// end inline asm
	// begin inline asm
	{ mul.bf16 %rs175,%rs127,%rs177; }

	// end inline asm
	mov.b32 	{%rs180, %rs186}, %r20;
	// begin inline asm
	{ mul.bf16 %rs178,%rs131,%rs180; }

	// end inline asm
	// begin inline asm
	{ add.bf16 %rs181,%rs175,%rs178; }

	// end inline asm
	// begin inline asm
	{ mul.bf16 %rs184,%rs138,%rs186; }

	// end inline asm
	// begin inline asm
	{ add.bf16 %rs187,%rs181,%rs184; }

	// end inline asm
	mov.b32 	{%rs192, %rs195}, %r21;
	// begin inline asm
	{ mul.bf16 %rs190,%rs127,%rs192; }

	// end inline asm
	// begin inline asm
	{ mul.bf16 %rs193,%rs131,%rs195; }

	// end inline asm
	// begin inline asm
	{ add.bf16 %rs196,%rs190,%rs193; }

	// end inline asm
	mov.b32 	{%rs201, %rs207}, %r22;
	// begin inline asm
	{ mul.bf16 %rs199,%rs138,%rs201; }

	// end inline asm
	// begin inline asm
	{ add.bf16 %rs202,%rs196,%rs199; }

	// end inline asm
	// begin inline asm
	{ mul.bf16 %rs205,%rs127,%rs207; }

	// end inline asm
	mov.b32 	{%rs210, %rs216}, %r23;
	// begin inline asm
	{ mul.bf16 %rs208,%rs131,%rs210; }

	// end inline asm
	// begin inline asm
	{ add.bf16 %rs211,%rs205,%rs208; }

	// end inline asm
	// begin inline asm
	{ mul.bf16 %rs214,%rs138,%rs216; }

	// end inline asm
	// begin inline asm
	{ add.bf16 %rs217,%rs211,%rs214; }

	// end inline asm
	mov.b32 	{%rs222, %rs225}, %r24;
	// begin inline asm
	{ mul.bf16 %rs220,%rs127,%rs222; }

	// end inline asm
	// begin inline asm
	{ mul.bf16 %rs223,%rs131,%rs225; }

	// end inline asm
	// begin inline asm
	{ add.bf16 %rs226,%rs220,%rs223; }

	// end inline asm
	mov.b32 	{%rs231, %rs237}, %r25;
	// begin inline asm
	{ mul.bf16 %rs229,%rs138,%rs231; }

	// end inline asm
	// begin inline asm
	{ add.bf16 %rs232,%rs226,%rs229; }

	// end inline asm
	// begin inline asm
	{ mul.bf16 %rs235,%rs127,%rs237; }

	// end inline asm
	mov.b32 	{%rs240, %rs246}, %r26;
	// begin inline asm
	{ mul.bf16 %rs238,%rs131,%rs240; }

	// end inline asm
	// begin inline asm
	{ add.bf16 %rs241,%rs235,%rs238; }

	// end inline asm
	// begin inline asm
	{ mul.bf16 %rs244,%rs138,%rs246; }

	// end inline asm
	// begin inline asm
	{ add.bf16 %rs247,%rs241,%rs244; }

	// end inline asm
	mul.wide.s32 	%rd20, %r1, 16;
	add.s64 	%rd21, %rd1, %rd20;
	mov.b32 	%r27, {%rs232, %rs247};
	mov.b32 	%r28, {%rs202, %rs217};
	mov.b32 	%r29, {%rs172, %rs187};
	mov.b32 	%r30, {%rs142, %rs157};
	st.global.v4.u32 	[%rd21], {%r30, %r29, %r28, %r27};
	bra.uni 	$L__BB0_15;

}


// ===== COMPILED SASS (sm_100) =====

	.target	sm_100

	.elftype	@"ET_EXEC"


//--------------------- .note.nv.tkinfo           --------------------------
	.section	.note.nv.tkinfo,"",@"SHT_NOTE"
	.sectionflags	@"SHF_NOTE_NV_TKINFO"
	.tkinfo
        /*0018*/ 	.word	0x00000002
        /*0030*/ 	.string	""
        /*0030*/ 	.string	"ptxas"
        /*0030*/ 	.string	"Cuda compilation tools, release 13.0, V13.0.88"
        /*0030*/ 	.string	"Build cuda_13.0.r13.0/compiler.36424714_0"
        /*0030*/ 	.string	"-arch sm_100 -m 64 "



//--------------------- .note.nv.cuinfo           --------------------------
	.section	.note.nv.cuinfo,"",@"SHT_NOTE"
	.sectionflags	@"SHF_NOTE_NV_CUINFO"
        /*0018*/ 	.short	0x0002
        /*001a*/ 	.short	0x0064
        /*001c*/ 	.short	0x0082
	.zero		2


//--------------------- .nv.info                  --------------------------
	.section	.nv.info,"",@"SHT_CUDA_INFO"
	.align	4


	//----- nvinfo : EIATTR_REGCOUNT
	.align		4
        /*0000*/ 	.byte	0x04, 0x2f
        /*0002*/ 	.short	(.L_1 - .L_0)
	.align		4
.L_0:
        /*0004*/ 	.word	index@(_Z26rgbToGrayscaleKernel_16bitI13__nv_bfloat16EvPT_S2_m)
        /*0008*/ 	.word	0x00000020


	//----- nvinfo : EIATTR_FRAME_SIZE
	.align		4
.L_1:
        /*000c*/ 	.byte	0x04, 0x11
        /*000e*/ 	.short	(.L_3 - .L_2)
	.align		4
.L_2:
        /*0010*/ 	.word	index@(_Z26rgbToGrayscaleKernel_16bitI13__nv_bfloat16EvPT_S2_m)
        /*0014*/ 	.word	0x00000000


	//----- nvinfo : EIATTR_MIN_STACK_SIZE
	.align		4
.L_3:
        /*0018*/ 	.byte	0x04, 0x12
        /*001a*/ 	.short	(.L_5 - .L_4)
	.align		4
.L_4:
        /*001c*/ 	.word	index@(_Z26rgbToGrayscaleKernel_16bitI13__nv_bfloat16EvPT_S2_m)
        /*0020*/ 	.word	0x00000000
.L_5:


//--------------------- .nv.compat                --------------------------
	.section	.nv.compat,"",@"SHT_CUDA_COMPAT_INFO"
	.align	4
        /*0000*/ 	.byte	0x02, 0x09, 0x00, 0x00, 0x02, 0x02, 0x01, 0x00, 0x02, 0x05, 0x05, 0x00, 0x03, 0x07, 0x01, 0x01
        /*0010*/ 	.byte	0x02, 0x03, 0x00, 0x00, 0x02, 0x06, 0x01, 0x00, 0x04, 0x0b, 0x08, 0x00, 0x09, 0x00, 0x00, 0x00
        /*0020*/ 	.byte	0x00, 0x00, 0x00, 0x00


//--------------------- .nv.info._Z26rgbToGrayscaleKernel_16bitI13__nv_bfloat16EvPT_S2_m --------------------------
	.section	.nv.info._Z26rgbToGrayscaleKernel_16bitI13__nv_bfloat16EvPT_S2_m,"",@"SHT_CUDA_INFO"
	.sectionflags	@""
	.align	4


	//----- nvinfo : EIATTR_CUDA_API_VERSION
	.align		4
        /*0000*/ 	.byte	0x04, 0x37
        /*0002*/ 	.short	(.L_7 - .L_6)
.L_6:
        /*0004*/ 	.word	0x00000082


	//----- nvinfo : EIATTR_KPARAM_INFO
	.align		4
.L_7:
        /*0008*/ 	.byte	0x04, 0x17
        /*000a*/ 	.short	(.L_9 - .L_8)
.L_8:
        /*000c*/ 	.word	0x00000000
        /*0010*/ 	.short	0x0002
        /*0012*/ 	.short	0x0010
        /*0014*/ 	.byte	0x00, 0xf0, 0x21, 0x00


	//----- nvinfo : EIATTR_KPARAM_INFO
	.align		4
.L_9:
        /*0018*/ 	.byte	0x04, 0x17
        /*001a*/ 	.short	(.L_11 - .L_10)
.L_10:
        /*001c*/ 	.word	0x00000000
        /*0020*/ 	.short	0x0001
        /*0022*/ 	.short	0x0008
        /*0024*/ 	.byte	0x00, 0xf5, 0x21, 0x00


	//----- nvinfo : EIATTR_KPARAM_INFO
	.align		4
.L_11:
        /*0028*/ 	.byte	0x04, 0x17
        /*002a*/ 	.short	(.L_13 - .L_12)
.L_12:
        /*002c*/ 	.word	0x00000000
        /*0030*/ 	.short	0x0000
        /*0032*/ 	.short	0x0000
        /*0034*/ 	.byte	0x00, 0xf5, 0x21, 0x00


	//----- nvinfo : EIATTR_SPARSE_MMA_MASK
	.align		4
.L_13:
        /*0038*/ 	.byte	0x03, 0x50
        /*003a*/ 	.short	0x0000


	//----- nvinfo : EIATTR_MAXREG_COUNT
	.align		4
        /*003c*/ 	.byte	0x03, 0x1b
        /*003e*/ 	.short	0x00ff


	//----- nvinfo : EIATTR_MERCURY_ISA_VERSION
	.align		4
        /*0040*/ 	.byte	0x03, 0x5f
        /*0042*/ 	.short	0x0101


	//----- nvinfo : EIATTR_VRC_CTA_INIT_COUNT
	.align		4
        /*0044*/ 	.byte	0x02, 0x4a
	.zero		1
	.zero		1


	//----- nvinfo : EIATTR_EXIT_INSTR_OFFSETS
	.align		4
        /*0048*/ 	.byte	0x04, 0x1c
        /*004a*/ 	.short	(.L_15 - .L_14)


	//   ....[0]....
.L_14:
        /*004c*/ 	.word	0x00000570


	//   ....[1]....
        /*0050*/ 	.word	0x000005f0


	//   ....[2]....
        /*0054*/ 	.word	0x00000850


	//----- nvinfo : EIATTR_CRS_STACK_SIZE
	.align		4
.L_15:
        /*0058*/ 	.byte	0x04, 0x1e
        /*005a*/ 	.short	(.L_17 - .L_16)
.L_16:
        /*005c*/ 	.word	0x00000000


	//----- nvinfo : EIATTR_CBANK_PARAM_SIZE
	.align		4
.L_17:
        /*0060*/ 	.byte	0x03, 0x19
        /*0062*/ 	.short	0x0018


	//----- nvinfo : EIATTR_PARAM_CBANK
	.align		4
        /*0064*/ 	.byte	0x04, 0x0a
        /*0066*/ 	.short	(.L_19 - .L_18)
	.align		4
.L_18:
        /*0068*/ 	.word	index@(.nv.constant0._Z26rgbToGrayscaleKernel_16bitI13__nv_bfloat16EvPT_S2_m)
        /*006c*/ 	.short	0x0380
        /*006e*/ 	.short	0x0018


	//----- nvinfo : EIATTR_SW_WAR
	.align		4
.L_19:
        /*0070*/ 	.byte	0x04, 0x36
        /*0072*/ 	.short	(.L_21 - .L_20)
.L_20:
        /*0074*/ 	.word	0x00000008
.L_21:


//--------------------- .nv.callgraph             --------------------------
	.section	.nv.callgraph,"",@"SHT_CUDA_CALLGRAPH"
	.align	4
	.sectionentsize	8
	.align		4
        /*0000*/ 	.word	0x00000000
	.align		4
        /*0004*/ 	.word	0xffffffff
	.align		4
        /*0008*/ 	.word	0x00000000
	.align		4
        /*000c*/ 	.word	0xfffffffe
	.align		4
        /*0010*/ 	.word	0x00000000
	.align		4
        /*0014*/ 	.word	0xfffffffd
	.align		4
        /*0018*/ 	.word	0x00000000
	.align		4
        /*001c*/ 	.word	0xfffffffc


//--------------------- .text._Z26rgbToGrayscaleKernel_16bitI13__nv_bfloat16EvPT_S2_m --------------------------
	.section	.text._Z26rgbToGrayscaleKernel_16bitI13__nv_bfloat16EvPT_S2_m,"ax",@progbits
	.align	128
        .global         _Z26rgbToGrayscaleKernel_16bitI13__nv_bfloat16EvPT_S2_m
        .type           _Z26rgbToGrayscaleKernel_16bitI13__nv_bfloat16EvPT_S2_m,@function
        .size           _Z26rgbToGrayscaleKernel_16bitI13__nv_bfloat16EvPT_S2_m,(.L_x_2 - _Z26rgbToGrayscaleKernel_16bitI13__nv_bfloat16EvPT_S2_m)
        .other          _Z26rgbToGrayscaleKernel_16bitI13__nv_bfloat16EvPT_S2_m,@"STO_CUDA_ENTRY STV_DEFAULT"
_Z26rgbToGrayscaleKernel_16bitI13__nv_bfloat16EvPT_S2_m:
.text._Z26rgbToGrayscaleKernel_16bitI13__nv_bfloat16EvPT_S2_m:
[----:B------:R-:W-:Y:S01]  /*0000*/  LDC R1, c[0x0][0x37c] ;  /* 0x0000df00ff017b82 */ /* 0x000fe20000000800 */
[----:B------:R-:W0:Y:S07]  /*0010*/  S2R R3, SR_TID.X ;  /* 0x0000000000037919 */ /* 0x000e2e0000002100 */
[----:B------:R-:W0:Y:S01]  /*0020*/  S2UR UR4, SR_CTAID.X ;  /* 0x00000000000479c3 */ /* 0x000e220000002500 */
[----:B------:R-:W1:Y:S07]  /*0030*/  LDCU.64 UR6, c[0x0][0x390] ;  /* 0x00007200ff0677ac */ /* 0x000e6e0008000a00 */
[----:B------:R-:W0:Y:S02]  /*0040*/  LDC R0, c[0x0][0x360] ;  /* 0x0000d800ff007b82 */ /* 0x000e240000000800 */
[----:B0-----:R-:W-:Y:S01]  /*0050*/  IMAD R0, R0, UR4, R3 ;  /* 0x0000000400007c24 */ /* 0x001fe2000f8e0203 */
[----:B------:R-:W0:Y:S04]  /*0060*/  LDCU.64 UR4, c[0x0][0x358] ;  /* 0x00006b00ff0477ac */ /* 0x000e280008000a00 */
[----:B------:R-:W-:-:S04]  /*0070*/  SHF.L.U32 R7, R0, 0x3, RZ ;  /* 0x0000000300077819 */ /* 0x000fc800000006ff */
[----:B------:R-:W-:-:S04]  /*0080*/  IADD3 R2, PT, PT, R7, 0x7, RZ ;  /* 0x0000000707027810 */ /* 0x000fc80007ffe0ff */
[----:B-1----:R-:W-:Y:S02]  /*0090*/  ISETP.GE.U32.AND P0, PT, R2, UR6, PT ;  /* 0x0000000602007c0c */ /* 0x002fe4000bf06070 */
[----:B------:R-:W-:-:S04]  /*00a0*/  SHF.R.S32.HI R2, RZ, 0x1f, R2 ;  /* 0x0000001fff027819 */ /* 0x000fc80000011402 */
[----:B------:R-:W-:-:S13]  /*00b0*/  ISETP.GE.U32.AND.EX P0, PT, R2, UR7, PT, P0 ;  /* 0x0000000702007c0c */ /* 0x000fda000bf06100 */
[----:B0-----:R-:W-:Y:S05]  /*00c0*/  @!P0 BRA `(.L_x_0) ;  /* 0x00000004004c8947 */ /* 0x001fea0003800000 */
[----:B------:R-:W0:Y:S01]  /*00d0*/  LDC.64 R2, c[0x0][0x380] ;  /* 0x0000e000ff027b82 */ /* 0x000e220000000a00 */
[C---:B------:R-:W-:Y:S02]  /*00e0*/  ISETP.GE.U32.AND P0, PT, R7.reuse, UR6, PT ;  /* 0x0000000607007c0c */ /* 0x040fe4000bf06070 */
[----:B------:R-:W-:Y:S02]  /*00f0*/  SHF.R.S32.HI R5, RZ, 0x1f, R7 ;  /* 0x0000001fff057819 */ /* 0x000fe40000011407 */
[----:B------:R-:W-:Y:S02]  /*0100*/  IADD3 R4, PT, PT, R7, 0x1, RZ ;  /* 0x0000000107047810 */ /* 0x000fe40007ffe0ff */
[----:B------:R-:W-:Y:S01]  /*0110*/  ISETP.GE.U32.AND.EX P0, PT, R5, UR7, PT, P0 ;  /* 0x0000000705007c0c */ /* 0x000fe2000bf06100 */
[----:B------:R-:W-:Y:S01]  /*0120*/  IMAD R5, R0, 0x18, RZ ;  /* 0x0000001800057824 */ /* 0x000fe200078e02ff */
[----:B------:R-:W-:Y:S02]  /*0130*/  ISETP.GE.U32.AND P2, PT, R4, UR6, PT ;  /* 0x0000000604007c0c */ /* 0x000fe4000bf46070 */
[----:B------:R-:W-:-:S02]  /*0140*/  SHF.R.S32.HI R4, RZ, 0x1f, R4 ;  /* 0x0000001fff047819 */ /* 0x000fc40000011404 */
[C---:B------:R-:W-:Y:S02]  /*0150*/  IADD3 R6, PT, PT, R7.reuse, 0x2, RZ ;  /* 0x0000000207067810 */ /* 0x040fe40007ffe0ff */
[----:B------:R-:W-:Y:S02]  /*0160*/  ISETP.GE.U32.AND.EX P2, PT, R4, UR7, PT, P2 ;  /* 0x0000000704007c0c */ /* 0x000fe4000bf46120 */
[C---:B------:R-:W-:Y:S02]  /*0170*/  IADD3 R0, PT, PT, R7.reuse, 0x3, RZ ;  /* 0x0000000307007810 */ /* 0x040fe40007ffe0ff */
[----:B------:R-:W-:Y:S02]  /*0180*/  IADD3 R4, PT, PT, R7, 0x4, RZ ;  /* 0x0000000407047810 */ /* 0x000fe40007ffe0ff */
[----:B------:R-:W-:Y:S02]  /*0190*/  ISETP.GE.U32.AND P1, PT, R6, UR6, PT ;  /* 0x0000000606007c0c */ /* 0x000fe4000bf26070 */
[----:B------:R-:W-:Y:S01]  /*01a0*/  ISETP.GE.U32.AND P4, PT, R0, UR6, PT ;  /* 0x0000000600007c0c */ /* 0x000fe2000bf86070 */
[----:B0-----:R-:W-:Y:S01]  /*01b0*/  IMAD.WIDE R2, R5, 0x2, R2 ;  /* 0x0000000205027825 */ /* 0x001fe200078e0202 */
[----:B------:R-:W-:-:S02]  /*01c0*/  IADD3 R5, PT, PT, R7, 0x5, RZ ;  /* 0x0000000507057810 */ /* 0x000fc40007ffe0ff */
[----:B------:R-:W-:Y:S02]  /*01d0*/  ISETP.GE.U32.AND P5, PT, R4, UR6, PT ;  /* 0x0000000604007c0c */ /* 0x000fe4000bfa6070 */
[----:B------:R-:W2:Y:S01]  /*01e0*/  @!P0 LDG.E.U16.CONSTANT R12, desc[UR4][R2.64+0x2] ;  /* 0x00000204020c8981 */ /* 0x000ea2000c1e9500 */
[----:B------:R-:W-:Y:S02]  /*01f0*/  ISETP.GE.U32.AND P3, PT, R5, UR6, PT ;  /* 0x0000000605007c0c */ /* 0x000fe4000bf66070 */
[----:B------:R-:W-:Y:S01]  /*0200*/  SHF.R.S32.HI R6, RZ, 0x1f, R6 ;  /* 0x0000001fff067819 */ /* 0x000fe20000011406 */
[----:B------:R-:W3:Y:S01]  /*0210*/  @!P0 LDG.E.U16.CONSTANT R10, desc[UR4][R2.64] ;  /* 0x00000004020a8981 */ /* 0x000ee2000c1e9500 */
[----:B------:R-:W-:Y:S02]  /*0220*/  SHF.R.S32.HI R0, RZ, 0x1f, R0 ;  /* 0x0000001fff007819 */ /* 0x000fe40000011400 */
[----:B------:R-:W-:Y:S01]  /*0230*/  SHF.R.S32.HI R4, RZ, 0x1f, R4 ;  /* 0x0000001fff047819 */ /* 0x000fe20000011404 */
[----:B------:R-:W4:Y:S01]  /*0240*/  @!P0 LDG.E.U16.CONSTANT R14, desc[UR4][R2.64+0x4] ;  /* 0x00000404020e8981 */ /* 0x000f22000c1e9500 */
[----:B------:R-:W-:-:S02]  /*0250*/  SHF.R.S32.HI R5, RZ, 0x1f, R5 ;  /* 0x0000001fff057819 */ /* 0x000fc40000011405 */
[----:B------:R-:W-:Y:S01]  /*0260*/  ISETP.GE.U32.AND.EX P1, PT, R6, UR7, PT, P1 ;  /* 0x0000000706007c0c */ /* 0x000fe2000bf26110 */
[----:B------:R-:W5:Y:S01]  /*0270*/  @!P2 LDG.E.U16.CONSTANT R16, desc[UR4][R2.64+0x8] ;  /* 0x000008040210a981 */ /* 0x000f62000c1e9500 */
[----:B------:R-:W-:Y:S02]  /*0280*/  ISETP.GE.U32.AND.EX P4, PT, R0, UR7, PT, P4 ;  /* 0x0000000700007c0c */ /* 0x000fe4000bf86140 */
[----:B------:R-:W-:Y:S01]  /*0290*/  ISETP.GE.U32.AND.EX P5, PT, R4, UR7, PT, P5 ;  /* 0x0000000704007c0c */ /* 0x000fe2000bfa6150 */
[----:B------:R-:W5:Y:S01]  /*02a0*/  @!P2 LDG.E.U16.CONSTANT R29, desc[UR4][R2.64] ;  /* 0x00000004021da981 */ /* 0x000f62000c1e9500 */
[----:B------:R-:W-:Y:S02]  /*02b0*/  ISETP.GE.U32.AND.EX P3, PT, R5, UR7, PT, P3 ;  /* 0x0000000705007c0c */ /* 0x000fe4000bf66130 */
[----:B------:R-:W0:Y:S01]  /*02c0*/  LDC.64 R4, c[0x0][0x388] ;  /* 0x0000e200ff047b82 */ /* 0x000e220000000a00 */
[----:B------:R-:W5:Y:S04]  /*02d0*/  @!P2 LDG.E.U16.CONSTANT R27, desc[UR4][R2.64+0xa] ;  /* 0x00000a04021ba981 */ /* 0x000f68000c1e9500 */
        /* <DEDUP_REMOVED lines=11> */
[----:B------:R-:W5:Y:S01]  /*0390*/  @!P3 LDG.E.U16.CONSTANT R11, desc[UR4][R2.64+0x22] ;  /* 0x00002204020bb981 */ /* 0x000f62000c1e9500 */
[C---:B0-----:R-:W-:Y:S01]  /*03a0*/  IMAD.WIDE R4, R7.reuse, 0x2, R4 ;  /* 0x0000000207047825 */ /* 0x041fe200078e0204 */
[----:B------:R-:W-:-:S03]  /*03b0*/  IADD3 R7, PT, PT, R7, 0x6, RZ ;  /* 0x0000000607077810 */ /* 0x000fc60007ffe0ff */
[----:B--2---:R-:W-:-:S04]  /*03c0*/  @!P0 HMUL2.BF16_V2 R12, R12.H0_H0, 0.5859375, 0.5859375 ;  /* 0x3f163f160c0c8832 */ /* 0x004fc80000200800 */
[----:B---3--:R-:W-:-:S04]  /*03d0*/  @!P0 HFMA2.BF16_V2 R10, R10.H0_H0, 0.298828125, 0.298828125, R12.H0_H0 ;  /* 0x3e993e990a0a8831 */ /* 0x008fc8000024080c */
[----:B----4-:R-:W-:-:S05]  /*03e0*/  @!P0 HFMA2.BF16_V2 R10, R14.H0_H0, 0.11376953125, 0.11376953125, R10.H0_H0 ;  /* 0x3de93de90e0a8831 */ /* 0x010fca000024080a */
[----:B------:R0:W-:Y:S01]  /*03f0*/  @!P0 STG.E.U16 desc[UR4][R4.64], R10 ;  /* 0x0000000a04008986 */ /* 0x0001e2000c101504 */
[----:B------:R-:W-:Y:S02]  /*0400*/  ISETP.GE.U32.AND P0, PT, R7, UR6, PT ;  /* 0x0000000607007c0c */ /* 0x000fe4000bf06070 */
[----:B------:R-:W-:Y:S01]  /*0410*/  SHF.R.S32.HI R7, RZ, 0x1f, R7 ;  /* 0x0000001fff077819 */ /* 0x000fe20000011407 */
[----:B-----5:R-:W-:-:S03]  /*0420*/  @!P2 HMUL2.BF16_V2 R16, R16.H0_H0, 0.5859375, 0.5859375 ;  /* 0x3f163f161010a832 */ /* 0x020fc60000200800 */
[----:B------:R-:W-:Y:S01]  /*0430*/  ISETP.GE.U32.AND.EX P0, PT, R7, UR7, PT, P0 ;  /* 0x0000000707007c0c */ /* 0x000fe2000bf06100 */
[----:B------:R-:W-:Y:S02]  /*0440*/  @!P1 HMUL2.BF16_V2 R6, R6.H0_H0, 0.5859375, 0.5859375 ;  /* 0x3f163f1606069832 */ /* 0x000fe40000200800 */
[----:B------:R-:W-:Y:S02]  /*0450*/  @!P4 HMUL2.BF16_V2 R9, R9.H0_H0, 0.5859375, 0.5859375 ;  /* 0x3f163f160909c832 */ /* 0x000fe40000200800 */
[----:B------:R-:W-:Y:S02]  /*0460*/  @!P5 HMUL2.BF16_V2 R8, R8.H0_H0, 0.5859375, 0.5859375 ;  /* 0x3f163f160808d832 */ /* 0x000fe40000200800 */
[----:B------:R-:W-:Y:S02]  /*0470*/  @!P3 HMUL2.BF16_V2 R0, R0.H0_H0, 0.5859375, 0.5859375 ;  /* 0x3f163f160000b832 */ /* 0x000fe40000200800 */
[----:B------:R-:W-:Y:S02]  /*0480*/  @!P2 HFMA2.BF16_V2 R16, R29.H0_H0, 0.298828125, 0.298828125, R16.H0_H0 ;  /* 0x3e993e991d10a831 */ /* 0x000fe40000240810 */
[----:B------:R-:W-:-:S02]  /*0490*/  @!P1 HFMA2.BF16_V2 R6, R25.H0_H0, 0.298828125, 0.298828125, R6.H0_H0 ;  /* 0x3e993e9919069831 */ /* 0x000fc40000240806 */
[----:B------:R-:W-:Y:S02]  /*04a0*/  @!P4 HFMA2.BF16_V2 R9, R23.H0_H0, 0.298828125, 0.298828125, R9.H0_H0 ;  /* 0x3e993e991709c831 */ /* 0x000fe40000240809 */
[----:B------:R-:W-:Y:S02]  /*04b0*/  @!P5 HFMA2.BF16_V2 R8, R21.H0_H0, 0.298828125, 0.298828125, R8.H0_H0 ;  /* 0x3e993e991508d831 */ /* 0x000fe40000240808 */
[----:B------:R-:W-:Y:S02]  /*04c0*/  @!P3 HFMA2.BF16_V2 R0, R19.H0_H0, 0.298828125, 0.298828125, R0.H0_H0 ;  /* 0x3e993e991300b831 */ /* 0x000fe40000240800 */
[----:B------:R-:W-:Y:S02]  /*04d0*/  @!P2 HFMA2.BF16_V2 R27, R27.H0_H0, 0.11376953125, 0.11376953125, R16.H0_H0 ;  /* 0x3de93de91b1ba831 */ /* 0x000fe40000240810 */
[----:B------:R-:W-:Y:S02]  /*04e0*/  @!P1 HFMA2.BF16_V2 R6, R17.H0_H0, 0.11376953125, 0.11376953125, R6.H0_H0 ;  /* 0x3de93de911069831 */ /* 0x000fe40000240806 */
[----:B------:R-:W-:-:S02]  /*04f0*/  @!P4 HFMA2.BF16_V2 R9, R15.H0_H0, 0.11376953125, 0.11376953125, R9.H0_H0 ;  /* 0x3de93de90f09c831 */ /* 0x000fc40000240809 */
[----:B------:R-:W-:Y:S02]  /*0500*/  @!P5 HFMA2.BF16_V2 R8, R13.H0_H0, 0.11376953125, 0.11376953125, R8.H0_H0 ;  /* 0x3de93de90d08d831 */ /* 0x000fe40000240808 */
[----:B------:R-:W-:Y:S01]  /*0510*/  @!P3 HFMA2.BF16_V2 R0, R11.H0_H0, 0.11376953125, 0.11376953125, R0.H0_H0 ;  /* 0x3de93de90b00b831 */ /* 0x000fe20000240800 */
[----:B------:R0:W-:Y:S04]  /*0520*/  @!P2 STG.E.U16 desc[UR4][R4.64+0x2], R27 ;  /* 0x0000021b0400a986 */ /* 0x0001e8000c101504 */
[----:B------:R0:W-:Y:S04]  /*0530*/  @!P1 STG.E.U16 desc[UR4][R4.64+0x4], R6 ;  /* 0x0000040604009986 */ /* 0x0001e8000c101504 */
[----:B------:R0:W-:Y:S04]  /*0540*/  @!P4 STG.E.U16 desc[UR4][R4.64+0x6], R9 ;  /* 0x000006090400c986 */ /* 0x0001e8000c101504 */
[----:B------:R0:W-:Y:S04]  /*0550*/  @!P5 STG.E.U16 desc[UR4][R4.64+0x8], R8 ;  /* 0x000008080400d986 */ /* 0x0001e8000c101504 */
[----:B------:R0:W-:Y:S01]  /*0560*/  @!P3 STG.E.U16 desc[UR4][R4.64+0xa], R0 ;  /* 0x00000a000400b986 */ /* 0x0001e2000c101504 */
[----:B------:R-:W-:Y:S05]  /*0570*/  @P0 EXIT ;  /* 0x000000000000094d */ /* 0x000fea0003800000 */
[----:B0-----:R-:W2:Y:S04]  /*0580*/  LDG.E.U16.CONSTANT R0, desc[UR4][R2.64+0x26] ;  /* 0x0000260402007981 */ /* 0x001ea8000c1e9500 */
[----:B------:R-:W3:Y:S04]  /*0590*/  LDG.E.U16.CONSTANT R9, desc[UR4][R2.64] ;  /* 0x0000000402097981 */ /* 0x000ee8000c1e9500 */
[----:B------:R-:W4:Y:S01]  /*05a0*/  LDG.E.U16.CONSTANT R7, desc[UR4][R2.64+0x28] ;  /* 0x0000280402077981 */ /* 0x000f22000c1e9500 */
[----:B--2---:R-:W-:-:S04]  /*05b0*/  HMUL2.BF16_V2 R0, R0.H0_H0, 0.5859375, 0.5859375 ;  /* 0x3f163f1600007832 */ /* 0x004fc80000200800 */
[----:B---3--:R-:W-:-:S04]  /*05c0*/  HFMA2.BF16_V2 R0, R9.H0_H0, 0.298828125, 0.298828125, R0.H0_H0 ;  /* 0x3e993e9909007831 */ /* 0x008fc80000240800 */
[----:B----4-:R-:W-:-:S05]  /*05d0*/  HFMA2.BF16_V2 R0, R7.H0_H0, 0.11376953125, 0.11376953125, R0.H0_H0 ;  /* 0x3de93de907007831 */ /* 0x010fca0000240800 */
[----:B------:R-:W-:Y:S01]  /*05e0*/  STG.E.U16 desc[UR4][R4.64+0xc], R0 ;  /* 0x00000c0004007986 */ /* 0x000fe2000c101504 */
[----:B------:R-:W-:Y:S05]  /*05f0*/  EXIT ;  /* 0x000000000000794d */ /* 0x000fea0003800000 */
.L_x_0:
[----:B------:R-:W0:Y:S01]  /*0600*/  LDC.64 R16, c[0x0][0x380] ;  /* 0x0000e000ff107b82 */ /* 0x000e220000000a00 */
[----:B------:R-:W-:-:S05]  /*0610*/  LEA R3, R0, R0, 0x1 ;  /* 0x0000000000037211 */ /* 0x000fca00078e08ff */
[----:B0-----:R-:W-:-:S05]  /*0620*/  IMAD.WIDE R16, R3, 0x10, R16 ;  /* 0x0000001003107825 */ /* 0x001fca00078e0210 */
[----:B------:R-:W2:Y:S04]  /*0630*/  LDG.E.128.CONSTANT R4, desc[UR4][R16.64+0x10] ;  /* 0x0000100410047981 */ /* 0x000ea8000c1e9d00 */
[----:B------:R-:W3:Y:S04]  /*0640*/  LDG.E.128.CONSTANT R8, desc[UR4][R16.64] ;  /* 0x0000000410087981 */ /* 0x000ee8000c1e9d00 */
[----:B------:R-:W4:Y:S01]  /*0650*/  LDG.E.128.CONSTANT R12, desc[UR4][R16.64+0x20] ;  /* 0x00002004100c7981 */ /* 0x000f22000c1e9d00 */
[----:B--2---:R-:W-:Y:S02]  /*0660*/  HMUL2.BF16_V2 R19, R6.H1_H1, 0.5859375, 0.5859375 ;  /* 0x3f163f1606137832 */ /* 0x004fe40000200c00 */
[----:B---3--:R-:W-:-:S02]  /*0670*/  HMUL2.BF16_V2 R2, R8.H1_H1, 0.5859375, 0.5859375 ;  /* 0x3f163f1608027832 */ /* 0x008fc40000200c00 */
[----:B------:R-:W-:Y:S02]  /*0680*/  HFMA2.BF16_V2 R19, R6.H0_H0, 0.298828125, 0.298828125, R19.H0_H0 ;  /* 0x3e993e9906137831 */ /* 0x000fe40000240813 */
[----:B----4-:R-:W-:Y:S02]  /*0690*/  HMUL2.BF16_V2 R6, R12.H0_H0, 0.5859375, 0.5859375 ;  /* 0x3f163f160c067832 */ /* 0x010fe40000200800 */
[----:B------:R-:W-:Y:S02]  /*06a0*/  HMUL2.BF16_V2 R17, R10.H0_H0, 0.5859375, 0.5859375 ;  /* 0x3f163f160a117832 */ /* 0x000fe40000200800 */
[----:B------:R-:W-:Y:S02]  /*06b0*/  HMUL2.BF16_V2 R18, R11.H1_H1, 0.5859375, 0.5859375 ;  /* 0x3f163f160b127832 */ /* 0x000fe40000200c00 */
[----:B------:R-:W-:Y:S02]  /*06c0*/  HFMA2.BF16_V2 R8, R8.H0_H0, 0.298828125, 0.298828125, R2.H0_H0 ;  /* 0x3e993e9908087831 */ /* 0x000fe40000240802 */
[----:B------:R-:W0:Y:S01]  /*06d0*/  LDC.64 R2, c[0x0][0x388] ;  /* 0x0000e200ff027b82 */ /* 0x000e220000000a00 */
[----:B------:R-:W-:Y:S01]  /*06e0*/  HMUL2.BF16_V2 R20, R13.H1_H1, 0.5859375, 0.5859375 ;  /* 0x3f163f160d147832 */ /* 0x000fe20000200c00 */
[----:B------:R-:W-:Y:S01]  /*06f0*/  PRMT R19, R19, 0x5410, R6 ;  /* 0x0000541013137816 */ /* 0x000fe20000000006 */
[----:B------:R-:W-:Y:S01]  /*0700*/  HFMA2.BF16_V2 R18, R11.H0_H0, 0.298828125, 0.298828125, R18.H0_H0 ;  /* 0x3e993e990b127831 */ /* 0x000fe20000240812 */
[----:B------:R-:W-:Y:S01]  /*0710*/  PRMT R8, R8, 0x5410, R17 ;  /* 0x0000541008087816 */ /* 0x000fe20000000011 */
[----:B------:R-:W-:-:S02]  /*0720*/  HMUL2.BF16_V2 R11, R5.H0_H0, 0.5859375, 0.5859375 ;  /* 0x3f163f16050b7832 */ /* 0x000fc40000200800 */
[----:B------:R-:W-:Y:S02]  /*0730*/  HMUL2.BF16_V2 R16, R15.H0_H0, 0.5859375, 0.5859375 ;  /* 0x3f163f160f107832 */ /* 0x000fe40000200800 */
[----:B------:R-:W-:Y:S01]  /*0740*/  HFMA2.BF16_V2 R20, R13.H0_H0, 0.298828125, 0.298828125, R20.H0_H0 ;  /* 0x3e993e990d147831 */ /* 0x000fe20000240814 */
[----:B------:R-:W-:Y:S01]  /*0750*/  PRMT R18, R18, 0x5410, R11 ;  /* 0x0000541012127816 */ /* 0x000fe2000000000b */
[----:B------:R-:W-:Y:S02]  /*0760*/  HFMA2.BF16_V2 R7, R7, 0.298828125, 0.11376953125, R19 ;  /* 0x3e993de907077831 */ /* 0x000fe40000200013 */
[----:B------:R-:W-:Y:S01]  /*0770*/  HFMA2.BF16_V2 R9, R9, 0.298828125, 0.11376953125, R8 ;  /* 0x3e993de909097831 */ /* 0x000fe20000200008 */
[----:B------:R-:W-:Y:S01]  /*0780*/  PRMT R20, R20, 0x5410, R16 ;  /* 0x0000541014147816 */ /* 0x000fe20000000010 */
[----:B------:R-:W-:-:S04]  /*0790*/  HFMA2.BF16_V2 R6, R4, 0.298828125, 0.11376953125, R18 ;  /* 0x3e993de904067831 */ /* 0x000fc80000200012 */
[----:B------:R-:W-:Y:S02]  /*07a0*/  HFMA2.BF16_V2 R14, R14, 0.298828125, 0.11376953125, R20 ;  /* 0x3e993de90e0e7831 */ /* 0x000fe40000200014 */
[----:B------:R-:W-:Y:S02]  /*07b0*/  HFMA2.BF16_V2 R5, R5.H1_H1, 0.11376953125, 0.11376953125, R6.H1_H1 ;  /* 0x3de93de905057831 */ /* 0x000fe40000260c06 */
[----:B------:R-:W-:Y:S02]  /*07c0*/  HFMA2.BF16_V2 R12, R12.H1_H1, 0.11376953125, 0.11376953125, R7.H1_H1 ;  /* 0x3de93de90c0c7831 */ /* 0x000fe40000260c07 */
[----:B------:R-:W-:Y:S02]  /*07d0*/  HFMA2.BF16_V2 R4, R10.H1_H1, 0.11376953125, 0.11376953125, R9.H1_H1 ;  /* 0x3de93de90a047831 */ /* 0x000fe40000260c09 */
[----:B------:R-:W-:Y:S01]  /*07e0*/  HFMA2.BF16_V2 R15, R15.H1_H1, 0.11376953125, 0.11376953125, R14.H1_H1 ;  /* 0x3de93de90f0f7831 */ /* 0x000fe20000260c0e */
[----:B------:R-:W-:Y:S01]  /*07f0*/  PRMT R5, R6, 0x5410, R5 ;  /* 0x0000541006057816 */ /* 0x000fe20000000005 */
[----:B0-----:R-:W-:Y:S01]  /*0800*/  IMAD.WIDE R2, R0, 0x10, R2 ;  /* 0x0000001000027825 */ /* 0x001fe200078e0202 */
[----:B------:R-:W-:-:S02]  /*0810*/  PRMT R6, R7, 0x5410, R12 ;  /* 0x0000541007067816 */ /* 0x000fc4000000000c */
[----:B------:R-:W-:Y:S02]  /*0820*/  PRMT R4, R9, 0x5410, R4 ;  /* 0x0000541009047816 */ /* 0x000fe40000000004 */
[----:B------:R-:W-:-:S05]  /*0830*/  PRMT R7, R14, 0x5410, R15 ;  /* 0x000054100e077816 */ /* 0x000fca000000000f */
[----:B------:R-:W-:Y:S01]  /*0840*/  STG.E.128 desc[UR4][R2.64], R4 ;  /* 0x0000000402007986 */ /* 0x000fe2000c101d04 */
[----:B------:R-:W-:Y:S05]  /*0850*/  EXIT ;  /* 0x000000000000794d */ /* 0x000fea0003800000 */
.L_x_1:
[----:B------:R-:W-:-:S00]  /*0860*/  BRA `(.L_x_1) ;  /* 0xfffffffc00fc7947 */ /* 0x000fc0000383ffff */
[----:B------:R-:W-:-:S00]  /*0870*/  NOP ;  /* 0x0000000000007918 */ /* 0x000fc00000000000 */
        /* <DEDUP_REMOVED lines=8> */
.L_x_2:


//--------------------- .nv.shared.reserved.0     --------------------------
	.section	.nv.shared.reserved.0,"aw",@nobits
	.weak		__nv_reservedSMEM_offset_0_alias
	.size		__nv_reservedSMEM_offset_0_alias, 0, 64
	.other		__nv_reservedSMEM_offset_0_alias,@"STO_CUDA_RESERVED_SHARED STV_DEFAULT"
__nv_reservedSMEM_offset_0_alias:
	.zero		0
	.zero		64


//--------------------- .nv.constant0._Z26rgbToGrayscaleKernel_16bitI13__nv_bfloat16EvPT_S2_m --------------------------
	.section	.nv.constant0._Z26rgbToGrayscaleKernel_16bitI13__nv_bfloat16EvPT_S2_m,"a",@progbits
	.sectionflags	@""
	.align	4
.nv.constant0._Z26rgbToGrayscaleKernel_16bitI13__nv_bfloat16EvPT_S2_m:
	.zero		920


//--------------------- SYMBOLS --------------------------

	.type		.nv.reservedSmem.offset0,@object
	.size		.nv.reservedSmem.offset0,0x4
